//
// Generated by NVIDIA NVVM Compiler
//
// Compiler Build ID: CL-36424714
// Cuda compilation tools, release 13.0, V13.0.88
// Based on NVVM 20.0.0
//

.version 9.0
.target sm_100
.address_size 64

	// .globl	elementwise_sub

.visible .entry elementwise_sub(
	.param .u64 .ptr .align 1 elementwise_sub_param_0,
	.param .u64 .ptr .align 1 elementwise_sub_param_1,
	.param .u64 .ptr .align 1 elementwise_sub_param_2,
	.param .u32 elementwise_sub_param_3
)
{
	.reg .pred 	%p<2>;
	.reg .b32 	%r<6>;
	.reg .b32 	%f<4>;
	.reg .b64 	%rd<11>;

	ld.param.u64 	%rd1, [elementwise_sub_param_0];
	ld.param.u64 	%rd2, [elementwise_sub_param_1];
	ld.param.u64 	%rd3, [elementwise_sub_param_2];
	ld.param.u32 	%r2, [elementwise_sub_param_3];
	mov.u32 	%r3, %ctaid.x;
	mov.u32 	%r4, %ntid.x;
	mov.u32 	%r5, %tid.x;
	mad.lo.s32 	%r1, %r3, %r4, %r5;
	setp.ge.s32 	%p1, %r1, %r2;
	@%p1 bra 	$L__BB0_2;
	cvta.to.global.u64 	%rd4, %rd1;
	cvta.to.global.u64 	%rd5, %rd2;
	cvta.to.global.u64 	%rd6, %rd3;
	mul.wide.s32 	%rd7, %r1, 4;
	add.s64 	%rd8, %rd4, %rd7;
	ld.global.f32 	%f1, [%rd8];
	add.s64 	%rd9, %rd5, %rd7;
	ld.global.f32 	%f2, [%rd9];
	sub.f32 	%f3, %f1, %f2;
	add.s64 	%rd10, %rd6, %rd7;
	st.global.f32 	[%rd10], %f3;
$L__BB0_2:
	ret;

}


// ===== COMPILED SASS (sm_100) =====

	.target	sm_100

	.elftype	@"ET_EXEC"


//--------------------- .note.nv.tkinfo           --------------------------
	.section	.note.nv.tkinfo,"",@"SHT_NOTE"
	.sectionflags	@"SHF_NOTE_NV_TKINFO"
	.tkinfo
        /*0018*/ 	.word	0x00000002
        /*0030*/ 	.string	""
        /*0030*/ 	.string	"ptxas"
        /*0030*/ 	.string	"Cuda compilation tools, release 13.0, V13.0.88"
        /*0030*/ 	.string	"Build cuda_13.0.r13.0/compiler.36424714_0"
        /*0030*/ 	.string	"-arch sm_100 -m 64 "



//--------------------- .note.nv.cuinfo           --------------------------
	.section	.note.nv.cuinfo,"",@"SHT_NOTE"
	.sectionflags	@"SHF_NOTE_NV_CUINFO"
        /*0018*/ 	.short	0x0002
        /*001a*/ 	.short	0x0064
        /*001c*/ 	.short	0x0082
	.zero		2


//--------------------- .nv.info                  --------------------------
	.section	.nv.info,"",@"SHT_CUDA_INFO"
	.align	4


	//----- nvinfo : EIATTR_REGCOUNT
	.align		4
        /*0000*/ 	.byte	0x04, 0x2f
        /*0002*/ 	.short	(.L_1 - .L_0)
	.align		4
.L_0:
        /*0004*/ 	.word	index@(elementwise_sub)
        /*0008*/ 	.word	0x0000000c


	//----- nvinfo : EIATTR_FRAME_SIZE
	.align		4
.L_1:
        /*000c*/ 	.byte	0x04, 0x11
        /*000e*/ 	.short	(.L_3 - .L_2)
	.align		4
.L_2:
        /*0010*/ 	.word	index@(elementwise_sub)
        /*0014*/ 	.word	0x00000000


	//----- nvinfo : EIATTR_MIN_STACK_SIZE
	.align		4
.L_3:
        /*0018*/ 	.byte	0x04, 0x12
        /*001a*/ 	.short	(.L_5 - .L_4)
	.align		4
.L_4:
        /*001c*/ 	.word	index@(elementwise_sub)
        /*0020*/ 	.word	0x00000000
.L_5:


//--------------------- .nv.compat                --------------------------
	.section	.nv.compat,"",@"SHT_CUDA_COMPAT_INFO"
	.align	4
        /*0000*/ 	.byte	0x02, 0x09, 0x00, 0x00, 0x02, 0x02, 0x01, 0x00, 0x02, 0x05, 0x05, 0x00, 0x03, 0x07, 0x01, 0x01
        /*0010*/ 	.byte	0x02, 0x03, 0x00, 0x00, 0x02, 0x06, 0x01, 0x00, 0x04, 0x0b, 0x08, 0x00, 0x09, 0x00, 0x00, 0x00
        /*0020*/ 	.byte	0x00, 0x00, 0x00, 0x00


//--------------------- .nv.info.elementwise_sub  --------------------------
	.section	.nv.info.elementwise_sub,"",@"SHT_CUDA_INFO"
	.sectionflags	@""
	.align	4


	//----- nvinfo : EIATTR_CUDA_API_VERSION
	.align		4
        /*0000*/ 	.byte	0x04, 0x37
        /*0002*/ 	.short	(.L_7 - .L_6)
.L_6:
        /*0004*/ 	.word	0x00000082


	//----- nvinfo : EIATTR_KPARAM_INFO
	.align		4
.L_7:
        /*0008*/ 	.byte	0x04, 0x17
        /*000a*/ 	.short	(.L_9 - .L_8)
.L_8:
        /*000c*/ 	.word	0x00000000
        /*0010*/ 	.short	0x0003
        /*0012*/ 	.short	0x0018
        /*0014*/ 	.byte	0x00, 0xf0, 0x11, 0x00


	//----- nvinfo : EIATTR_KPARAM_INFO
	.align		4
.L_9:
        /*0018*/ 	.byte	0x04, 0x17
        /*001a*/ 	.short	(.L_11 - .L_10)
.L_10:
        /*001c*/ 	.word	0x00000000
        /*0020*/ 	.short	0x0002
        /*0022*/ 	.short	0x0010
        /*0024*/ 	.byte	0x00, 0xf5, 0x21, 0x00


	//----- nvinfo : EIATTR_KPARAM_INFO
	.align		4
.L_11:
        /*0028*/ 	.byte	0x04, 0x17
        /*002a*/ 	.short	(.L_13 - .L_12)
.L_12:
        /*002c*/ 	.word	0x00000000
        /*0030*/ 	.short	0x0001
        /*0032*/ 	.short	0x0008
        /*0034*/ 	.byte	0x00, 0xf5, 0x21, 0x00


	//----- nvinfo : EIATTR_KPARAM_INFO
	.align		4
.L_13:
        /*0038*/ 	.byte	0x04, 0x17
        /*003a*/ 	.short	(.L_15 - .L_14)
.L_14:
        /*003c*/ 	.word	0x00000000
        /*0040*/ 	.short	0x0000
        /*0042*/ 	.short	0x0000
        /*0044*/ 	.byte	0x00, 0xf5, 0x21, 0x00


	//----- nvinfo : EIATTR_SPARSE_MMA_MASK
	.align		4
.L_15:
        /*0048*/ 	.byte	0x03, 0x50
        /*004a*/ 	.short	0x0000


	//----- nvinfo : EIATTR_MAXREG_COUNT
	.align		4
        /*004c*/ 	.byte	0x03, 0x1b
        /*004e*/ 	.short	0x00ff


	//----- nvinfo : EIATTR_MERCURY_ISA_VERSION
	.align		4
        /*0050*/ 	.byte	0x03, 0x5f
        /*0052*/ 	.short	0x0101


	//----- nvinfo : EIATTR_VRC_CTA_INIT_COUNT
	.align		4
        /*0054*/ 	.byte	0x02, 0x4a
	.zero		1
	.zero		1


	//----- nvinfo : EIATTR_EXIT_INSTR_OFFSETS
	.align		4
        /*0058*/ 	.byte	0x04, 0x1c
        /*005a*/ 	.short	(.L_17 - .L_16)


	//   ....[0]....
.L_16:
        /*005c*/ 	.word	0x00000070


	//   ....[1]....
        /*0060*/ 	.word	0x00000130


	//----- nvinfo : EIATTR_CBANK_PARAM_SIZE
	.align		4
.L_17:
        /*0064*/ 	.byte	0x03, 0x19
        /*0066*/ 	.short	0x001c


	//----- nvinfo : EIATTR_PARAM_CBANK
	.align		4
        /*0068*/ 	.byte	0x04, 0x0a
        /*006a*/ 	.short	(.L_19 - .L_18)
	.align		4
.L_18:
        /*006c*/ 	.word	index@(.nv.constant0.elementwise_sub)
        /*0070*/ 	.short	0x0380
        /*0072*/ 	.short	0x001c


	//----- nvinfo : EIATTR_SW_WAR
	.align		4
.L_19:
        /*0074*/ 	.byte	0x04, 0x36
        /*0076*/ 	.short	(.L_21 - .L_20)
.L_20:
        /*0078*/ 	.word	0x00000008
.L_21:


//--------------------- .nv.callgraph             --------------------------
	.section	.nv.callgraph,"",@"SHT_CUDA_CALLGRAPH"
	.align	4
	.sectionentsize	8
	.align		4
        /*0000*/ 	.word	0x00000000
	.align		4
        /*0004*/ 	.word	0xffffffff
	.align		4
        /*0008*/ 	.word	0x00000000
	.align		4
        /*000c*/ 	.word	0xfffffffe
	.align		4
        /*0010*/ 	.word	0x00000000
	.align		4
        /*0014*/ 	.word	0xfffffffd
	.align		4
        /*0018*/ 	.word	0x00000000
	.align		4
        /*001c*/ 	.word	0xfffffffc


//--------------------- .text.elementwise_sub     --------------------------
	.section	.text.elementwise_sub,"ax",@progbits
	.align	128
        .global         elementwise_sub
        .type           elementwise_sub,@function
        .size           elementwise_sub,(.L_x_1 - elementwise_sub)
        .other          elementwise_sub,@"STO_CUDA_ENTRY STV_DEFAULT"
elementwise_sub:
.text.elementwise_sub:
[----:B------:R-:W-:Y:S01]  /*0000*/  LDC R1, c[0x0][0x37c] ;  /* 0x0000df00ff017b82 */ /* 0x000fe20000000800 */
[----:B------:R-:W0:Y:S07]  /*0010*/  S2R R0, SR_TID.X ;  /* 0x0000000000007919 */ /* 0x000e2e0000002100 */
[----:B------:R-:W0:Y:S01]  /*0020*/  S2UR UR4, SR_CTAID.X ;  /* 0x00000000000479c3 */ /* 0x000e220000002500 */
[----:B------:R-:W1:Y:S07]  /*0030*/  LDCU UR5, c[0x0][0x398] ;  /* 0x00007300ff0577ac */ /* 0x000e6e0008000800 */
[----:B------:R-:W0:Y:S02]  /*0040*/  LDC R9, c[0x0][0x360] ;  /* 0x0000d800ff097b82 */ /* 0x000e240000000800 */
[----:B0-----:R-:W-:-:S05]  /*0050*/  IMAD R9, R9, UR4, R0 ;  /* 0x0000000409097c24 */ /* 0x001fca000f8e0200 */
[----:B-1----:R-:W-:-:S13]  /*0060*/  ISETP.GE.AND P0, PT, R9, UR5, PT ;  /* 0x0000000509007c0c */ /* 0x002fda000bf06270 */
[----:B------:R-:W-:Y:S05]  /*0070*/  @P0 EXIT ;  /* 0x000000000000094d */ /* 0x000fea0003800000 */
[----:B------:R-:W0:Y:S01]  /*0080*/  LDC.64 R2, c[0x0][0x380] ;  /* 0x0000e000ff027b82 */ /* 0x000e220000000a00 */
[----:B------:R-:W1:Y:S07]  /*0090*/  LDCU.64 UR4, c[0x0][0x358] ;  /* 0x00006b00ff0477ac */ /* 0x000e6e0008000a00 */
[----:B------:R-:W2:Y:S08]  /*00a0*/  LDC.64 R4, c[0x0][0x388] ;  /* 0x0000e200ff047b82 */ /* 0x000eb00000000a00 */
[----:B------:R-:W3:Y:S01]  /*00b0*/  LDC.64 R6, c[0x0][0x390] ;  /* 0x0000e400ff067b82 */ /* 0x000ee20000000a00 */
[----:B0-----:R-:W-:-:S06]  /*00c0*/  IMAD.WIDE R2, R9, 0x4, R2 ;  /* 0x0000000409027825 */ /* 0x001fcc00078e0202 */
[----:B-1----:R-:W4:Y:S01]  /*00d0*/  LDG.E R2, desc[UR4][R2.64] ;  /* 0x0000000402027981 */ /* 0x002f22000c1e1900 */
[----:B--2---:R-:W-:-:S06]  /*00e0*/  IMAD.WIDE R4, R9, 0x4, R4 ;  /* 0x0000000409047825 */ /* 0x004fcc00078e0204 */
[----:B------:R-:W4:Y:S01]  /*00f0*/  LDG.E R5, desc[UR4][R4.64] ;  /* 0x0000000404057981 */ /* 0x000f22000c1e1900 */
[----:B---3--:R-:W-:-:S04]  /*0100*/  IMAD.WIDE R6, R9, 0x4, R6 ;  /* 0x0000000409067825 */ /* 0x008fc800078e0206 */
[----:B----4-:R-:W-:-:S05]  /*0110*/  FADD R9, R2, -R5 ;  /* 0x8000000502097221 */ /* 0x010fca0000000000 */
[----:B------:R-:W-:Y:S01]  /*0120*/  STG.E desc[UR4][R6.64], R9 ;  /* 0x0000000906007986 */ /* 0x000fe2000c101904 */
[----:B------:R-:W-:Y:S05]  /*0130*/  EXIT ;  /* 0x000000000000794d */ /* 0x000fea0003800000 */
.L_x_0:
[----:B------:R-:W-:-:S00]  /*0140*/  BRA `(.L_x_0) ;  /* 0xfffffffc00fc7947 */ /* 0x000fc0000383ffff */
[----:B------:R-:W-:-:S00]  /*0150*/  NOP ;  /* 0x0000000000007918 */ /* 0x000fc00000000000 */
        /* <DEDUP_REMOVED lines=10> */
.L_x_1:


//--------------------- .nv.shared.reserved.0     --------------------------
	.section	.nv.shared.reserved.0,"aw",@nobits
	.weak		__nv_reservedSMEM_offset_0_alias
	.size		__nv_reservedSMEM_offset_0_alias, 0, 64
	.other		__nv_reservedSMEM_offset_0_alias,@"STO_CUDA_RESERVED_SHARED STV_DEFAULT"
__nv_reservedSMEM_offset_0_alias:
	.zero		0
	.zero		64


//--------------------- .nv.constant0.elementwise_sub --------------------------
	.section	.nv.constant0.elementwise_sub,"a",@progbits
	.sectionflags	@""
	.align	4
.nv.constant0.elementwise_sub:
	.zero		924


//--------------------- SYMBOLS --------------------------

	.type		.nv.reservedSmem.offset0,@object
	.size		.nv.reservedSmem.offset0,0x4
